//
// Generated by NVIDIA NVVM Compiler
//
// Compiler Build ID: CL-36424714
// Cuda compilation tools, release 13.0, V13.0.88
// Based on NVVM 20.0.0
//

.version 9.0
.target sm_100
.address_size 64

	// .globl	vectorAdd

.visible .entry vectorAdd(
	.param .u64 .ptr .align 1 vectorAdd_param_0,
	.param .u64 .ptr .align 1 vectorAdd_param_1,
	.param .u64 .ptr .align 1 vectorAdd_param_2,
	.param .u32 vectorAdd_param_3
)
{
	.reg .pred 	%p<2>;
	.reg .b32 	%r<6>;
	.reg .b32 	%f<4>;
	.reg .b64 	%rd<11>;

	ld.param.u64 	%rd1, [vectorAdd_param_0];
	ld.param.u64 	%rd2, [vectorAdd_param_1];
	ld.param.u64 	%rd3, [vectorAdd_param_2];
	ld.param.u32 	%r2, [vectorAdd_param_3];
	mov.u32 	%r3, %ctaid.x;
	mov.u32 	%r4, %ntid.x;
	mov.u32 	%r5, %tid.x;
	mad.lo.s32 	%r1, %r3, %r4, %r5;
	setp.ge.s32 	%p1, %r1, %r2;
	@%p1 bra 	$L__BB0_2;
	cvta.to.global.u64 	%rd4, %rd1;
	cvta.to.global.u64 	%rd5, %rd2;
	cvta.to.global.u64 	%rd6, %rd3;
	mul.wide.s32 	%rd7, %r1, 4;
	add.s64 	%rd8, %rd4, %rd7;
	ld.global.f32 	%f1, [%rd8];
	add.s64 	%rd9, %rd5, %rd7;
	ld.global.f32 	%f2, [%rd9];
	add.f32 	%f3, %f1, %f2;
	add.s64 	%rd10, %rd6, %rd7;
	st.global.f32 	[%rd10], %f3;
$L__BB0_2:
	ret;

}
	// .globl	vectorMul
.visible .entry vectorMul(
	.param .u64 .ptr .align 1 vectorMul_param_0,
	.param .u64 .ptr .align 1 vectorMul_param_1,
	.param .u64 .ptr .align 1 vectorMul_param_2,
	.param .u32 vectorMul_param_3
)
{
	.reg .pred 	%p<2>;
	.reg .b32 	%r<6>;
	.reg .b32 	%f<4>;
	.reg .b64 	%rd<11>;

	ld.param.u64 	%rd1, [vectorMul_param_0];
	ld.param.u64 	%rd2, [vectorMul_param_1];
	ld.param.u64 	%rd3, [vectorMul_param_2];
	ld.param.u32 	%r2, [vectorMul_param_3];
	mov.u32 	%r3, %ctaid.x;
	mov.u32 	%r4, %ntid.x;
	mov.u32 	%r5, %tid.x;
	mad.lo.s32 	%r1, %r3, %r4, %r5;
	setp.ge.s32 	%p1, %r1, %r2;
	@%p1 bra 	$L__BB1_2;
	cvta.to.global.u64 	%rd4, %rd1;
	cvta.to.global.u64 	%rd5, %rd2;
	cvta.to.global.u64 	%rd6, %rd3;
	mul.wide.s32 	%rd7, %r1, 4;
	add.s64 	%rd8, %rd4, %rd7;
	ld.global.f32 	%f1, [%rd8];
	add.s64 	%rd9, %rd5, %rd7;
	ld.global.f32 	%f2, [%rd9];
	mul.f32 	%f3, %f1, %f2;
	add.s64 	%rd10, %rd6, %rd7;
	st.global.f32 	[%rd10], %f3;
$L__BB1_2:
	ret;

}


// ===== COMPILED SASS (sm_100) =====

	.target	sm_100

	.elftype	@"ET_EXEC"


//--------------------- .note.nv.tkinfo           --------------------------
	.section	.note.nv.tkinfo,"",@"SHT_NOTE"
	.sectionflags	@"SHF_NOTE_NV_TKINFO"
	.tkinfo
        /*0018*/ 	.word	0x00000002
        /*0030*/ 	.string	""
        /*0030*/ 	.string	"ptxas"
        /*0030*/ 	.string	"Cuda compilation tools, release 13.0, V13.0.88"
        /*0030*/ 	.string	"Build cuda_13.0.r13.0/compiler.36424714_0"
        /*0030*/ 	.string	"-arch sm_100 -m 64 "



//--------------------- .note.nv.cuinfo           --------------------------
	.section	.note.nv.cuinfo,"",@"SHT_NOTE"
	.sectionflags	@"SHF_NOTE_NV_CUINFO"
        /*0018*/ 	.short	0x0002
        /*001a*/ 	.short	0x0064
        /*001c*/ 	.short	0x0082
	.zero		2


//--------------------- .nv.info                  --------------------------
	.section	.nv.info,"",@"SHT_CUDA_INFO"
	.align	4


	//----- nvinfo : EIATTR_REGCOUNT
	.align		4
        /*0000*/ 	.byte	0x04, 0x2f
        /*0002*/ 	.short	(.L_1 - .L_0)
	.align		4
.L_0:
        /*0004*/ 	.word	index@(vectorAdd)
        /*0008*/ 	.word	0x0000000c


	//----- nvinfo : EIATTR_FRAME_SIZE
	.align		4
.L_1:
        /*000c*/ 	.byte	0x04, 0x11
        /*000e*/ 	.short	(.L_3 - .L_2)
	.align		4
.L_2:
        /*0010*/ 	.word	index@(vectorAdd)
        /*0014*/ 	.word	0x00000000


	//----- nvinfo : EIATTR_REGCOUNT
	.align		4
.L_3:
        /*0018*/ 	.byte	0x04, 0x2f
        /*001a*/ 	.short	(.L_5 - .L_4)
	.align		4
.L_4:
        /*001c*/ 	.word	index@(vectorMul)
        /*0020*/ 	.word	0x0000000c


	//----- nvinfo : EIATTR_FRAME_SIZE
	.align		4
.L_5:
        /*0024*/ 	.byte	0x04, 0x11
        /*0026*/ 	.short	(.L_7 - .L_6)
	.align		4
.L_6:
        /*0028*/ 	.word	index@(vectorMul)
        /*002c*/ 	.word	0x00000000


	//----- nvinfo : EIATTR_MIN_STACK_SIZE
	.align		4
.L_7:
        /*0030*/ 	.byte	0x04, 0x12
        /*0032*/ 	.short	(.L_9 - .L_8)
	.align		4
.L_8:
        /*0034*/ 	.word	index@(vectorMul)
        /*0038*/ 	.word	0x00000000


	//----- nvinfo : EIATTR_MIN_STACK_SIZE
	.align		4
.L_9:
        /*003c*/ 	.byte	0x04, 0x12
        /*003e*/ 	.short	(.L_11 - .L_10)
	.align		4
.L_10:
        /*0040*/ 	.word	index@(vectorAdd)
        /*0044*/ 	.word	0x00000000
.L_11:


//--------------------- .nv.compat                --------------------------
	.section	.nv.compat,"",@"SHT_CUDA_COMPAT_INFO"
	.align	4
        /*0000*/ 	.byte	0x02, 0x09, 0x00, 0x00, 0x02, 0x02, 0x01, 0x00, 0x02, 0x05, 0x05, 0x00, 0x03, 0x07, 0x01, 0x01
        /*0010*/ 	.byte	0x02, 0x03, 0x00, 0x00, 0x02, 0x06, 0x01, 0x00, 0x04, 0x0b, 0x08, 0x00, 0x09, 0x00, 0x00, 0x00
        /*0020*/ 	.byte	0x00, 0x00, 0x00, 0x00


//--------------------- .nv.info.vectorMul        --------------------------
	.section	.nv.info.vectorMul,"",@"SHT_CUDA_INFO"
	.sectionflags	@""
	.align	4


	//----- nvinfo : EIATTR_CUDA_API_VERSION
	.align		4
        /*0000*/ 	.byte	0x04, 0x37
        /*0002*/ 	.short	(.L_13 - .L_12)
.L_12:
        /*0004*/ 	.word	0x00000082


	//----- nvinfo : EIATTR_KPARAM_INFO
	.align		4
.L_13:
        /*0008*/ 	.byte	0x04, 0x17
        /*000a*/ 	.short	(.L_15 - .L_14)
.L_14:
        /*000c*/ 	.word	0x00000000
        /*0010*/ 	.short	0x0003
        /*0012*/ 	.short	0x0018
        /*0014*/ 	.byte	0x00, 0xf0, 0x11, 0x00


	//----- nvinfo : EIATTR_KPARAM_INFO
	.align		4
.L_15:
        /*0018*/ 	.byte	0x04, 0x17
        /*001a*/ 	.short	(.L_17 - .L_16)
.L_16:
        /*001c*/ 	.word	0x00000000
        /*0020*/ 	.short	0x0002
        /*0022*/ 	.short	0x0010
        /*0024*/ 	.byte	0x00, 0xf5, 0x21, 0x00


	//----- nvinfo : EIATTR_KPARAM_INFO
	.align		4
.L_17:
        /*0028*/ 	.byte	0x04, 0x17
        /*002a*/ 	.short	(.L_19 - .L_18)
.L_18:
        /*002c*/ 	.word	0x00000000
        /*0030*/ 	.short	0x0001
        /*0032*/ 	.short	0x0008
        /*0034*/ 	.byte	0x00, 0xf5, 0x21, 0x00


	//----- nvinfo : EIATTR_KPARAM_INFO
	.align		4
.L_19:
        /*0038*/ 	.byte	0x04, 0x17
        /*003a*/ 	.short	(.L_21 - .L_20)
.L_20:
        /*003c*/ 	.word	0x00000000
        /*0040*/ 	.short	0x0000
        /*0042*/ 	.short	0x0000
        /*0044*/ 	.byte	0x00, 0xf5, 0x21, 0x00


	//----- nvinfo : EIATTR_SPARSE_MMA_MASK
	.align		4
.L_21:
        /*0048*/ 	.byte	0x03, 0x50
        /*004a*/ 	.short	0x0000


	//----- nvinfo : EIATTR_MAXREG_COUNT
	.align		4
        /*004c*/ 	.byte	0x03, 0x1b
        /*004e*/ 	.short	0x00ff


	//----- nvinfo : EIATTR_MERCURY_ISA_VERSION
	.align		4
        /*0050*/ 	.byte	0x03, 0x5f
        /*0052*/ 	.short	0x0101


	//----- nvinfo : EIATTR_VRC_CTA_INIT_COUNT
	.align		4
        /*0054*/ 	.byte	0x02, 0x4a
	.zero		1
	.zero		1


	//----- nvinfo : EIATTR_EXIT_INSTR_OFFSETS
	.align		4
        /*0058*/ 	.byte	0x04, 0x1c
        /*005a*/ 	.short	(.L_23 - .L_22)


	//   ....[0]....
.L_22:
        /*005c*/ 	.word	0x00000070


	//   ....[1]....
        /*0060*/ 	.word	0x00000130


	//----- nvinfo : EIATTR_CBANK_PARAM_SIZE
	.align		4
.L_23:
        /*0064*/ 	.byte	0x03, 0x19
        /*0066*/ 	.short	0x001c


	//----- nvinfo : EIATTR_PARAM_CBANK
	.align		4
        /*0068*/ 	.byte	0x04, 0x0a
        /*006a*/ 	.short	(.L_25 - .L_24)
	.align		4
.L_24:
        /*006c*/ 	.word	index@(.nv.constant0.vectorMul)
        /*0070*/ 	.short	0x0380
        /*0072*/ 	.short	0x001c


	//----- nvinfo : EIATTR_SW_WAR
	.align		4
.L_25:
        /*0074*/ 	.byte	0x04, 0x36
        /*0076*/ 	.short	(.L_27 - .L_26)
.L_26:
        /*0078*/ 	.word	0x00000008
.L_27:


//--------------------- .nv.info.vectorAdd        --------------------------
	.section	.nv.info.vectorAdd,"",@"SHT_CUDA_INFO"
	.sectionflags	@""
	.align	4


	//----- nvinfo : EIATTR_CUDA_API_VERSION
	.align		4
        /*0000*/ 	.byte	0x04, 0x37
        /*0002*/ 	.short	(.L_29 - .L_28)
.L_28:
        /*0004*/ 	.word	0x00000082


	//----- nvinfo : EIATTR_KPARAM_INFO
	.align		4
.L_29:
        /*0008*/ 	.byte	0x04, 0x17
        /*000a*/ 	.short	(.L_31 - .L_30)
.L_30:
        /*000c*/ 	.word	0x00000000
        /*0010*/ 	.short	0x0003
        /*0012*/ 	.short	0x0018
        /*0014*/ 	.byte	0x00, 0xf0, 0x11, 0x00


	//----- nvinfo : EIATTR_KPARAM_INFO
	.align		4
.L_31:
        /*0018*/ 	.byte	0x04, 0x17
        /*001a*/ 	.short	(.L_33 - .L_32)
.L_32:
        /*001c*/ 	.word	0x00000000
        /*0020*/ 	.short	0x0002
        /*0022*/ 	.short	0x0010
        /*0024*/ 	.byte	0x00, 0xf5, 0x21, 0x00


	//----- nvinfo : EIATTR_KPARAM_INFO
	.align		4
.L_33:
        /*0028*/ 	.byte	0x04, 0x17
        /*002a*/ 	.short	(.L_35 - .L_34)
.L_34:
        /*002c*/ 	.word	0x00000000
        /*0030*/ 	.short	0x0001
        /*0032*/ 	.short	0x0008
        /*0034*/ 	.byte	0x00, 0xf5, 0x21, 0x00


	//----- nvinfo : EIATTR_KPARAM_INFO
	.align		4
.L_35:
        /*0038*/ 	.byte	0x04, 0x17
        /*003a*/ 	.short	(.L_37 - .L_36)
.L_36:
        /*003c*/ 	.word	0x00000000
        /*0040*/ 	.short	0x0000
        /*0042*/ 	.short	0x0000
        /*0044*/ 	.byte	0x00, 0xf5, 0x21, 0x00


	//----- nvinfo : EIATTR_SPARSE_MMA_MASK
	.align		4
.L_37:
        /*0048*/ 	.byte	0x03, 0x50
        /*004a*/ 	.short	0x0000


	//----- nvinfo : EIATTR_MAXREG_COUNT
	.align		4
        /*004c*/ 	.byte	0x03, 0x1b
        /*004e*/ 	.short	0x00ff


	//----- nvinfo : EIATTR_MERCURY_ISA_VERSION
	.align		4
        /*0050*/ 	.byte	0x03, 0x5f
        /*0052*/ 	.short	0x0101


	//----- nvinfo : EIATTR_VRC_CTA_INIT_COUNT
	.align		4
        /*0054*/ 	.byte	0x02, 0x4a
	.zero		1
	.zero		1


	//----- nvinfo : EIATTR_EXIT_INSTR_OFFSETS
	.align		4
        /*0058*/ 	.byte	0x04, 0x1c
        /*005a*/ 	.short	(.L_39 - .L_38)


	//   ....[0]....
.L_38:
        /*005c*/ 	.word	0x00000070


	//   ....[1]....
        /*0060*/ 	.word	0x00000130


	//----- nvinfo : EIATTR_CBANK_PARAM_SIZE
	.align		4
.L_39:
        /*0064*/ 	.byte	0x03, 0x19
        /*0066*/ 	.short	0x001c


	//----- nvinfo : EIATTR_PARAM_CBANK
	.align		4
        /*0068*/ 	.byte	0x04, 0x0a
        /*006a*/ 	.short	(.L_41 - .L_40)
	.align		4
.L_40:
        /*006c*/ 	.word	index@(.nv.constant0.vectorAdd)
        /*0070*/ 	.short	0x0380
        /*0072*/ 	.short	0x001c


	//----- nvinfo : EIATTR_SW_WAR
	.align		4
.L_41:
        /*0074*/ 	.byte	0x04, 0x36
        /*0076*/ 	.short	(.L_43 - .L_42)
.L_42:
        /*0078*/ 	.word	0x00000008
.L_43:


//--------------------- .nv.callgraph             --------------------------
	.section	.nv.callgraph,"",@"SHT_CUDA_CALLGRAPH"
	.align	4
	.sectionentsize	8
	.align		4
        /*0000*/ 	.word	0x00000000
	.align		4
        /*0004*/ 	.word	0xffffffff
	.align		4
        /*0008*/ 	.word	0x00000000
	.align		4
        /*000c*/ 	.word	0xfffffffe
	.align		4
        /*0010*/ 	.word	0x00000000
	.align		4
        /*0014*/ 	.word	0xfffffffd
	.align		4
        /*0018*/ 	.word	0x00000000
	.align		4
        /*001c*/ 	.word	0xfffffffc


//--------------------- .text.vectorMul           --------------------------
	.section	.text.vectorMul,"ax",@progbits
	.align	128
        .global         vectorMul
        .type           vectorMul,@function
        .size           vectorMul,(.L_x_2 - vectorMul)
        .other          vectorMul,@"STO_CUDA_ENTRY STV_DEFAULT"
vectorMul:
.text.vectorMul:
[----:B------:R-:W-:Y:S01]  /*0000*/  LDC R1, c[0x0][0x37c] ;  /* 0x0000df00ff017b82 */ /* 0x000fe20000000800 */
[----:B------:R-:W0:Y:S07]  /*0010*/  S2R R0, SR_TID.X ;  /* 0x0000000000007919 */ /* 0x000e2e0000002100 */
[----:B------:R-:W0:Y:S01]  /*0020*/  S2UR UR4, SR_CTAID.X ;  /* 0x00000000000479c3 */ /* 0x000e220000002500 */
[----:B------:R-:W1:Y:S07]  /*0030*/  LDCU UR5, c[0x0][0x398] ;  /* 0x00007300ff0577ac */ /* 0x000e6e0008000800 */
[----:B------:R-:W0:Y:S02]  /*0040*/  LDC R9, c[0x0][0x360] ;  /* 0x0000d800ff097b82 */ /* 0x000e240000000800 */
[----:B0-----:R-:W-:-:S05]  /*0050*/  IMAD R9, R9, UR4, R0 ;  /* 0x0000000409097c24 */ /* 0x001fca000f8e0200 */
[----:B-1----:R-:W-:-:S13]  /*0060*/  ISETP.GE.AND P0, PT, R9, UR5, PT ;  /* 0x0000000509007c0c */ /* 0x002fda000bf06270 */
[----:B------:R-:W-:Y:S05]  /*0070*/  @P0 EXIT ;  /* 0x000000000000094d */ /* 0x000fea0003800000 */
[----:B------:R-:W0:Y:S01]  /*0080*/  LDC.64 R2, c[0x0][0x380] ;  /* 0x0000e000ff027b82 */ /* 0x000e220000000a00 */
[----:B------:R-:W1:Y:S07]  /*0090*/  LDCU.64 UR4, c[0x0][0x358] ;  /* 0x00006b00ff0477ac */ /* 0x000e6e0008000a00 */
[----:B------:R-:W2:Y:S08]  /*00a0*/  LDC.64 R4, c[0x0][0x388] ;  /* 0x0000e200ff047b82 */ /* 0x000eb00000000a00 */
[----:B------:R-:W3:Y:S01]  /*00b0*/  LDC.64 R6, c[0x0][0x390] ;  /* 0x0000e400ff067b82 */ /* 0x000ee20000000a00 */
[----:B0-----:R-:W-:-:S06]  /*00c0*/  IMAD.WIDE R2, R9, 0x4, R2 ;  /* 0x0000000409027825 */ /* 0x001fcc00078e0202 */
[----:B-1----:R-:W4:Y:S01]  /*00d0*/  LDG.E R2, desc[UR4][R2.64] ;  /* 0x0000000402027981 */ /* 0x002f22000c1e1900 */
[----:B--2---:R-:W-:-:S06]  /*00e0*/  IMAD.WIDE R4, R9, 0x4, R4 ;  /* 0x0000000409047825 */ /* 0x004fcc00078e0204 */
[----:B------:R-:W4:Y:S01]  /*00f0*/  LDG.E R5, desc[UR4][R4.64] ;  /* 0x0000000404057981 */ /* 0x000f22000c1e1900 */
[----:B---3--:R-:W-:-:S04]  /*0100*/  IMAD.WIDE R6, R9, 0x4, R6 ;  /* 0x0000000409067825 */ /* 0x008fc800078e0206 */
[----:B----4-:R-:W-:-:S05]  /*0110*/  FMUL R9, R2, R5 ;  /* 0x0000000502097220 */ /* 0x010fca0000400000 */
[----:B------:R-:W-:Y:S01]  /*0120*/  STG.E desc[UR4][R6.64], R9 ;  /* 0x0000000906007986 */ /* 0x000fe2000c101904 */
[----:B------:R-:W-:Y:S05]  /*0130*/  EXIT ;  /* 0x000000000000794d */ /* 0x000fea0003800000 */
.L_x_0:
[----:B------:R-:W-:-:S00]  /*0140*/  BRA `(.L_x_0) ;  /* 0xfffffffc00fc7947 */ /* 0x000fc0000383ffff */
[----:B------:R-:W-:-:S00]  /*0150*/  NOP ;  /* 0x0000000000007918 */ /* 0x000fc00000000000 */
        /* <DEDUP_REMOVED lines=10> */
.L_x_2:


//--------------------- .text.vectorAdd           --------------------------
	.section	.text.vectorAdd,"ax",@progbits
	.align	128
        .global         vectorAdd
        .type           vectorAdd,@function
        .size           vectorAdd,(.L_x_3 - vectorAdd)
        .other          vectorAdd,@"STO_CUDA_ENTRY STV_DEFAULT"
vectorAdd:
.text.vectorAdd:
        /* <DEDUP_REMOVED lines=17> */
[----:B----4-:R-:W-:-:S05]  /*0110*/  FADD R9, R2, R5 ;  /* 0x0000000502097221 */ /* 0x010fca0000000000 */
[----:B------:R-:W-:Y:S01]  /*0120*/  STG.E desc[UR4][R6.64], R9 ;  /* 0x0000000906007986 */ /* 0x000fe2000c101904 */
[----:B------:R-:W-:Y:S05]  /*0130*/  EXIT ;  /* 0x000000000000794d */ /* 0x000fea0003800000 */
.L_x_1:
        /* <DEDUP_REMOVED lines=12> */
.L_x_3:


//--------------------- .nv.shared.reserved.0     --------------------------
	.section	.nv.shared.reserved.0,"aw",@nobits
	.weak		__nv_reservedSMEM_offset_0_alias
	.size		__nv_reservedSMEM_offset_0_alias, 0, 64
	.other		__nv_reservedSMEM_offset_0_alias,@"STO_CUDA_RESERVED_SHARED STV_DEFAULT"
__nv_reservedSMEM_offset_0_alias:
	.zero		0
	.zero		64


//--------------------- .nv.constant0.vectorMul   --------------------------
	.section	.nv.constant0.vectorMul,"a",@progbits
	.sectionflags	@""
	.align	4
.nv.constant0.vectorMul:
	.zero		924


//--------------------- .nv.constant0.vectorAdd   --------------------------
	.section	.nv.constant0.vectorAdd,"a",@progbits
	.sectionflags	@""
	.align	4
.nv.constant0.vectorAdd:
	.zero		924


//--------------------- SYMBOLS --------------------------

	.type		.nv.reservedSmem.offset0,@object
	.size		.nv.reservedSmem.offset0,0x4
